	.headerflags	@"EF_CUDA_TEXMODE_UNIFIED EF_CUDA_64BIT_ADDRESS EF_CUDA_ACCELERATORS EF_CUDA_SM90 EF_CUDA_VIRTUAL_SM(EF_CUDA_SM90)"
	.elftype	@"ET_EXEC"


//--------------------- .nv.info                  --------------------------
	.section	.nv.info,"",@"SHT_CUDA_INFO"
	.align	4


	//----- nvinfo : EIATTR_REGCOUNT
	.align		4
        /*0000*/ 	.byte	0x04, 0x2f
        /*0002*/ 	.short	(.L_1 - .L_0)
	.align		4
.L_0:
        /*0004*/ 	.word	index@(triton_poi_fused__log_softmax__to_copy_0)
        /*0008*/ 	.word	0x00000016


	//----- nvinfo : EIATTR_MIN_STACK_SIZE
	.align		4
.L_1:
        /*000c*/ 	.byte	0x04, 0x12
        /*000e*/ 	.short	(.L_3 - .L_2)
	.align		4
.L_2:
        /*0010*/ 	.word	index@(triton_poi_fused__log_softmax__to_copy_0)
        /*0014*/ 	.word	0x00000000


	//----- nvinfo : EIATTR_FRAME_SIZE
	.align		4
.L_3:
        /*0018*/ 	.byte	0x04, 0x11
        /*001a*/ 	.short	(.L_5 - .L_4)
	.align		4
.L_4:
        /*001c*/ 	.word	index@(triton_poi_fused__log_softmax__to_copy_0)
        /*0020*/ 	.word	0x00000000


	//----- nvinfo : EIATTR_MIN_STACK_SIZE
	.align		4
.L_5:
        /*0024*/ 	.byte	0x04, 0x12
        /*0026*/ 	.short	(.L_7 - .L_6)
	.align		4
.L_6:
        /*0028*/ 	.word	index@(triton_poi_fused__log_softmax__to_copy_0)
        /*002c*/ 	.word	0x00000000
.L_7:


//--------------------- .nv.info.triton_poi_fused__log_softmax__to_copy_0 --------------------------
	.section	.nv.info.triton_poi_fused__log_softmax__to_copy_0,"",@"SHT_CUDA_INFO"
	.sectionflags	@""
	.align	4


	//----- nvinfo : EIATTR_CUDA_API_VERSION
	.align		4
        /*0000*/ 	.byte	0x04, 0x37
        /*0002*/ 	.short	(.L_9 - .L_8)
.L_8:
        /*0004*/ 	.word	0x0000007c


	//----- nvinfo : EIATTR_KPARAM_INFO
	.align		4
.L_9:
        /*0008*/ 	.byte	0x04, 0x17
        /*000a*/ 	.short	(.L_11 - .L_10)
.L_10:
        /*000c*/ 	.word	0x00000000
        /*0010*/ 	.short	0x0002
        /*0012*/ 	.short	0x0010
        /*0014*/ 	.byte	0x00, 0xf0, 0x11, 0x00


	//----- nvinfo : EIATTR_KPARAM_INFO
	.align		4
.L_11:
        /*0018*/ 	.byte	0x04, 0x17
        /*001a*/ 	.short	(.L_13 - .L_12)
.L_12:
        /*001c*/ 	.word	0x00000000
        /*0020*/ 	.short	0x0001
        /*0022*/ 	.short	0x0008
        /*0024*/ 	.byte	0x00, 0xf4, 0x21, 0x00


	//----- nvinfo : EIATTR_KPARAM_INFO
	.align		4
.L_13:
        /*0028*/ 	.byte	0x04, 0x17
        /*002a*/ 	.short	(.L_15 - .L_14)
.L_14:
        /*002c*/ 	.word	0x00000000
        /*0030*/ 	.short	0x0000
        /*0032*/ 	.short	0x0000
        /*0034*/ 	.byte	0x00, 0xf4, 0x21, 0x00


	//----- nvinfo : EIATTR_SPARSE_MMA_MASK
	.align		4
.L_15:
        /*0038*/ 	.byte	0x03, 0x50
        /*003a*/ 	.short	0x0000


	//----- nvinfo : EIATTR_MAXREG_COUNT
	.align		4
        /*003c*/ 	.byte	0x03, 0x1b
        /*003e*/ 	.short	0x00ff


	//----- nvinfo : EIATTR_EXIT_INSTR_OFFSETS
	.align		4
        /*0040*/ 	.byte	0x04, 0x1c
        /*0042*/ 	.short	(.L_17 - .L_16)


	//   ....[0]....
.L_16:
        /*0044*/ 	.word	0x00000280


	//   ....[1]....
        /*0048*/ 	.word	0x000002a0


	//----- nvinfo : EIATTR_REQNTID
	.align		4
.L_17:
        /*004c*/ 	.byte	0x04, 0x10
        /*004e*/ 	.short	(.L_19 - .L_18)
.L_18:
        /*0050*/ 	.word	0x00000020
        /*0054*/ 	.word	0x00000001
        /*0058*/ 	.word	0x00000001


	//----- nvinfo : EIATTR_CBANK_PARAM_SIZE
	.align		4
.L_19:
        /*005c*/ 	.byte	0x03, 0x19
        /*005e*/ 	.short	0x0014


	//----- nvinfo : EIATTR_PARAM_CBANK
	.align		4
        /*0060*/ 	.byte	0x04, 0x0a
        /*0062*/ 	.short	(.L_21 - .L_20)
	.align		4
.L_20:
        /*0064*/ 	.word	index@(.nv.constant0.triton_poi_fused__log_softmax__to_copy_0)
        /*0068*/ 	.short	0x0210
        /*006a*/ 	.short	0x0014


	//----- nvinfo : EIATTR_SW_WAR
	.align		4
.L_21:
        /*006c*/ 	.byte	0x04, 0x36
        /*006e*/ 	.short	(.L_23 - .L_22)
.L_22:
        /*0070*/ 	.word	0x00000008
.L_23:


//--------------------- .nv.callgraph             --------------------------
	.section	.nv.callgraph,"",@"SHT_CUDA_CALLGRAPH"
	.align	4
	.sectionentsize	8
	.align		4
        /*0000*/ 	.word	0x00000000
	.align		4
        /*0004*/ 	.word	0xffffffff
	.align		4
        /*0008*/ 	.word	0x00000000
	.align		4
        /*000c*/ 	.word	0xfffffffe
	.align		4
        /*0010*/ 	.word	0x00000000
	.align		4
        /*0014*/ 	.word	0xfffffffd
	.align		4
        /*0018*/ 	.word	0x00000000
	.align		4
        /*001c*/ 	.word	0xfffffffc


//--------------------- .text.triton_poi_fused__log_softmax__to_copy_0 --------------------------
	.section	.text.triton_poi_fused__log_softmax__to_copy_0,"ax",@progbits
	.align	128
        .global         triton_poi_fused__log_softmax__to_copy_0
        .type           triton_poi_fused__log_softmax__to_copy_0,@function
        .size           triton_poi_fused__log_softmax__to_copy_0,(.L_x_1 - triton_poi_fused__log_softmax__to_copy_0)
        .other          triton_poi_fused__log_softmax__to_copy_0,@"STO_CUDA_ENTRY STV_DEFAULT"
triton_poi_fused__log_softmax__to_copy_0:
.text.triton_poi_fused__log_softmax__to_copy_0:
[----:B------:R-:W0:Y:S02]  /*0000*/  LDC R1, c[0x0][0x28] ;  /* 0x00000a00ff017b82 */ /* 0x000e240000000800 */
[----:B------:R-:W1:Y:S01]  /*0010*/  S2R R18, SR_TID.X ;  /* 0x0000000000127919 */ /* 0x000e620000002100 */
[----:B------:R-:W2:Y:S01]  /*0020*/  LDC.64 R2, c[0x0][0x210] ;  /* 0x00008400ff027b82 */ /* 0x000ea20000000a00 */
[----:B------:R-:W-:Y:S02]  /*0030*/  CS2R R8, SRZ ;  /* 0x0000000000087805 */ /* 0x000fe4000001ff00 */
[----:B------:R-:W-:Y:S01]  /*0040*/  CS2R R10, SRZ ;  /* 0x00000000000a7805 */ /* 0x000fe2000001ff00 */
[----:B------:R-:W3:Y:S01]  /*0050*/  S2R R19, SR_CTAID.X ;  /* 0x0000000000137919 */ /* 0x000ee20000002500 */
[----:B------:R-:W-:Y:S01]  /*0060*/  ULDC.64 UR4, c[0x0][0x208] ;  /* 0x0000820000047ab9 */ /* 0x000fe20000000a00 */
[----:B------:R-:W-:Y:S02]  /*0070*/  CS2R R12, SRZ ;  /* 0x00000000000c7805 */ /* 0x000fe4000001ff00 */
[----:B------:R-:W-:Y:S01]  /*0080*/  CS2R R14, SRZ ;  /* 0x00000000000e7805 */ /* 0x000fe2000001ff00 */
[----:B------:R-:W4:Y:S01]  /*0090*/  LDC.64 R16, c[0x0][0x218] ;  /* 0x00008600ff107b82 */ /* 0x000f220000000a00 */
[----:B-1----:R-:W-:-:S02]  /*00a0*/  LOP3.LUT R0, R18, 0xf, RZ, 0xc0, !PT ;  /* 0x0000000f12007812 */ /* 0x002fc400078ec0ff */
[----:B---3--:R-:W-:-:S03]  /*00b0*/  SHF.R.S32.HI R4, RZ, 0x1b, R19 ;  /* 0x0000001bff047819 */ /* 0x008fc60000011413 */
[----:B------:R-:W-:Y:S01]  /*00c0*/  IMAD R19, R19, 0x10, R0 ;  /* 0x0000001013137824 */ /* 0x000fe200078e0200 */
[----:B------:R-:W-:-:S04]  /*00d0*/  SGXT R0, R4, 0x1 ;  /* 0x000000010400781a */ /* 0x000fc80000000200 */
[----:B------:R-:W-:Y:S02]  /*00e0*/  ISETP.GE.AND P0, PT, R19, 0x10, PT ;  /* 0x000000101300780c */ /* 0x000fe40003f06270 */
[----:B------:R-:W-:-:S04]  /*00f0*/  LEA.HI R0, R0, R19, RZ, 0x2 ;  /* 0x0000001300007211 */ /* 0x000fc800078f10ff */
[----:B------:R-:W-:-:S05]  /*0100*/  LOP3.LUT R7, R0, 0xfffffffc, RZ, 0xc0, !PT ;  /* 0xfffffffc00077812 */ /* 0x000fca00078ec0ff */
[----:B--2---:R-:W-:-:S05]  /*0110*/  IMAD.WIDE R6, R7, 0x8, R2 ;  /* 0x0000000807067825 */ /* 0x004fca00078e0202 */
[----:B------:R-:W2:Y:S04]  /*0120*/  @!P0 LDG.E.EL.64 R8, desc[UR4][R6.64] ;  /* 0x0000000406088981 */ /* 0x000ea8000c2e1b00 */
[----:B------:R-:W3:Y:S04]  /*0130*/  @!P0 LDG.E.EL.64 R10, desc[UR4][R6.64+0x8] ;  /* 0x00000804060a8981 */ /* 0x000ee8000c2e1b00 */
[----:B------:R-:W5:Y:S01]  /*0140*/  @!P0 LDG.E.EL.64 R12, desc[UR4][R6.64+0x10] ;  /* 0x00001004060c8981 */ /* 0x000f62000c2e1b00 */
[----:B------:R-:W-:-:S03]  /*0150*/  CS2R R4, SRZ ;  /* 0x0000000000047805 */ /* 0x000fc6000001ff00 */
[----:B------:R-:W5:Y:S01]  /*0160*/  @!P0 LDG.E.EL.64 R14, desc[UR4][R6.64+0x18] ;  /* 0x00001804060e8981 */ /* 0x000f62000c2e1b00 */
[----:B------:R-:W-:-:S05]  /*0170*/  IMAD.WIDE R2, R19, 0x8, R2 ;  /* 0x0000000813027825 */ /* 0x000fca00078e0202 */
[----:B------:R4:W5:Y:S02]  /*0180*/  @!P0 LDG.E.64 R4, desc[UR4][R2.64] ;  /* 0x0000000402048981 */ /* 0x000964000c1e1b00 */
[----:B----4-:R-:W-:Y:S01]  /*0190*/  IMAD.WIDE R2, R19, 0x4, R16 ;  /* 0x0000000413027825 */ /* 0x010fe200078e0210 */
[----:B--2---:R-:W-:Y:S08]  /*01a0*/  I2F.S64 R8, R8 ;  /* 0x0000000800087312 */ /* 0x004ff00000301400 */
[----:B---3--:R-:W1:Y:S08]  /*01b0*/  I2F.S64 R11, R10 ;  /* 0x0000000a000b7312 */ /* 0x008e700000301400 */
[----:B-----5:R-:W2:Y:S01]  /*01c0*/  I2F.S64 R13, R12 ;  /* 0x0000000c000d7312 */ /* 0x020ea20000301400 */
[----:B-1----:R-:W-:-:S07]  /*01d0*/  FSETP.GT.AND P0, PT, R8, R11, PT ;  /* 0x0000000b0800720b */ /* 0x002fce0003f04000 */
[----:B------:R-:W1:Y:S01]  /*01e0*/  I2F.S64 R15, R14 ;  /* 0x0000000e000f7312 */ /* 0x000e620000301400 */
[----:B------:R-:W-:-:S04]  /*01f0*/  FSEL R0, R8, R11, P0 ;  /* 0x0000000b08007208 */ /* 0x000fc80000000000 */
[----:B--2---:R-:W-:-:S03]  /*0200*/  FSETP.GT.AND P0, PT, R0, R13, PT ;  /* 0x0000000d0000720b */ /* 0x004fc60003f04000 */
[----:B------:R-:W2:Y:S01]  /*0210*/  I2F.S64 R4, R4 ;  /* 0x0000000400047312 */ /* 0x000ea20000301400 */
[----:B------:R-:W-:Y:S02]  /*0220*/  FSEL R0, R0, R13, P0 ;  /* 0x0000000d00007208 */ /* 0x000fe40000000000 */
[----:B------:R-:W-:Y:S02]  /*0230*/  LOP3.LUT P0, RZ, R18, 0x10, RZ, 0xc0, !PT ;  /* 0x0000001012ff7812 */ /* 0x000fe4000780c0ff */
[CC--:B-1----:R-:W-:Y:S02]  /*0240*/  FSETP.GT.AND P1, PT, R0.reuse, R15.reuse, PT ;  /* 0x0000000f0000720b */ /* 0x0c2fe40003f24000 */
[----:B------:R-:W-:Y:S02]  /*0250*/  ISETP.LT.AND P0, PT, R19, 0x10, !P0 ;  /* 0x000000101300780c */ /* 0x000fe40004701270 */
[----:B------:R-:W-:-:S05]  /*0260*/  FSEL R7, R0, R15, P1 ;  /* 0x0000000f00077208 */ /* 0x000fca0000800000 */
[----:B--2---:R-:W-:-:S06]  /*0270*/  FADD R7, R4, -R7 ;  /* 0x8000000704077221 */ /* 0x004fcc0000000000 */
[----:B------:R-:W-:Y:S05]  /*0280*/  @!P0 EXIT ;  /* 0x000000000000894d */ /* 0x000fea0003800000 */
[----:B------:R-:W-:Y:S01]  /*0290*/  STG.E desc[UR4][R2.64], R7 ;  /* 0x0000000702007986 */ /* 0x000fe2000c101904 */
[----:B------:R-:W-:Y:S05]  /*02a0*/  EXIT ;  /* 0x000000000000794d */ /* 0x000fea0003800000 */
.L_x_0:
[----:B------:R-:W-:-:S00]  /*02b0*/  BRA `(.L_x_0) ;  /* 0xfffffffc00fc7947 */ /* 0x000fc0000383ffff */
[----:B------:R-:W-:-:S00]  /*02c0*/  NOP ;  /* 0x0000000000007918 */ /* 0x000fc00000000000 */
        /* <DEDUP_REMOVED lines=11> */
.L_x_1:


//--------------------- .nv.constant0.triton_poi_fused__log_softmax__to_copy_0 --------------------------
	.section	.nv.constant0.triton_poi_fused__log_softmax__to_copy_0,"a",@progbits
	.sectionflags	@""
	.align	4
.nv.constant0.triton_poi_fused__log_softmax__to_copy_0:
	.zero		548
